//
// Generated by NVIDIA NVVM Compiler
//
// Compiler Build ID: CL-36424714
// Cuda compilation tools, release 13.0, V13.0.88
// Based on NVVM 20.0.0
//

.version 9.0
.target sm_100
.address_size 64

	// .globl	_Z12__multiply__PKfPfi

.visible .entry _Z12__multiply__PKfPfi(
	.param .u64 .ptr .align 1 _Z12__multiply__PKfPfi_param_0,
	.param .u64 .ptr .align 1 _Z12__multiply__PKfPfi_param_1,
	.param .u32 _Z12__multiply__PKfPfi_param_2
)
{
	.reg .pred 	%p<2>;
	.reg .b32 	%r<6>;
	.reg .b32 	%f<4>;
	.reg .b64 	%rd<8>;

	ld.param.u64 	%rd1, [_Z12__multiply__PKfPfi_param_0];
	ld.param.u64 	%rd2, [_Z12__multiply__PKfPfi_param_1];
	ld.param.u32 	%r2, [_Z12__multiply__PKfPfi_param_2];
	mov.u32 	%r3, %tid.x;
	mov.u32 	%r4, %ctaid.x;
	mov.u32 	%r5, %ntid.x;
	mad.lo.s32 	%r1, %r4, %r5, %r3;
	setp.ge.s32 	%p1, %r1, %r2;
	@%p1 bra 	$L__BB0_2;
	cvta.to.global.u64 	%rd3, %rd1;
	cvta.to.global.u64 	%rd4, %rd2;
	mul.wide.s32 	%rd5, %r1, 4;
	add.s64 	%rd6, %rd3, %rd5;
	ld.global.f32 	%f1, [%rd6];
	add.s64 	%rd7, %rd4, %rd5;
	ld.global.f32 	%f2, [%rd7];
	mul.f32 	%f3, %f1, %f2;
	st.global.f32 	[%rd7], %f3;
$L__BB0_2:
	ret;

}


// ===== COMPILED SASS (sm_100) =====

	.target	sm_100

	.elftype	@"ET_EXEC"


//--------------------- .note.nv.tkinfo           --------------------------
	.section	.note.nv.tkinfo,"",@"SHT_NOTE"
	.sectionflags	@"SHF_NOTE_NV_TKINFO"
	.tkinfo
        /*0018*/ 	.word	0x00000002
        /*0030*/ 	.string	""
        /*0030*/ 	.string	"ptxas"
        /*0030*/ 	.string	"Cuda compilation tools, release 13.0, V13.0.88"
        /*0030*/ 	.string	"Build cuda_13.0.r13.0/compiler.36424714_0"
        /*0030*/ 	.string	"-arch sm_100 -m 64 "



//--------------------- .note.nv.cuinfo           --------------------------
	.section	.note.nv.cuinfo,"",@"SHT_NOTE"
	.sectionflags	@"SHF_NOTE_NV_CUINFO"
        /*0018*/ 	.short	0x0002
        /*001a*/ 	.short	0x0064
        /*001c*/ 	.short	0x0082
	.zero		2


//--------------------- .nv.info                  --------------------------
	.section	.nv.info,"",@"SHT_CUDA_INFO"
	.align	4


	//----- nvinfo : EIATTR_REGCOUNT
	.align		4
        /*0000*/ 	.byte	0x04, 0x2f
        /*0002*/ 	.short	(.L_1 - .L_0)
	.align		4
.L_0:
        /*0004*/ 	.word	index@(_Z12__multiply__PKfPfi)
        /*0008*/ 	.word	0x0000000a


	//----- nvinfo : EIATTR_FRAME_SIZE
	.align		4
.L_1:
        /*000c*/ 	.byte	0x04, 0x11
        /*000e*/ 	.short	(.L_3 - .L_2)
	.align		4
.L_2:
        /*0010*/ 	.word	index@(_Z12__multiply__PKfPfi)
        /*0014*/ 	.word	0x00000000


	//----- nvinfo : EIATTR_MIN_STACK_SIZE
	.align		4
.L_3:
        /*0018*/ 	.byte	0x04, 0x12
        /*001a*/ 	.short	(.L_5 - .L_4)
	.align		4
.L_4:
        /*001c*/ 	.word	index@(_Z12__multiply__PKfPfi)
        /*0020*/ 	.word	0x00000000
.L_5:


//--------------------- .nv.compat                --------------------------
	.section	.nv.compat,"",@"SHT_CUDA_COMPAT_INFO"
	.align	4
        /*0000*/ 	.byte	0x02, 0x09, 0x00, 0x00, 0x02, 0x02, 0x01, 0x00, 0x02, 0x05, 0x05, 0x00, 0x03, 0x07, 0x01, 0x01
        /*0010*/ 	.byte	0x02, 0x03, 0x00, 0x00, 0x02, 0x06, 0x01, 0x00, 0x04, 0x0b, 0x08, 0x00, 0x09, 0x00, 0x00, 0x00
        /*0020*/ 	.byte	0x00, 0x00, 0x00, 0x00


//--------------------- .nv.info._Z12__multiply__PKfPfi --------------------------
	.section	.nv.info._Z12__multiply__PKfPfi,"",@"SHT_CUDA_INFO"
	.sectionflags	@""
	.align	4


	//----- nvinfo : EIATTR_CUDA_API_VERSION
	.align		4
        /*0000*/ 	.byte	0x04, 0x37
        /*0002*/ 	.short	(.L_7 - .L_6)
.L_6:
        /*0004*/ 	.word	0x00000082


	//----- nvinfo : EIATTR_KPARAM_INFO
	.align		4
.L_7:
        /*0008*/ 	.byte	0x04, 0x17
        /*000a*/ 	.short	(.L_9 - .L_8)
.L_8:
        /*000c*/ 	.word	0x00000000
        /*0010*/ 	.short	0x0002
        /*0012*/ 	.short	0x0010
        /*0014*/ 	.byte	0x00, 0xf0, 0x11, 0x00


	//----- nvinfo : EIATTR_KPARAM_INFO
	.align		4
.L_9:
        /*0018*/ 	.byte	0x04, 0x17
        /*001a*/ 	.short	(.L_11 - .L_10)
.L_10:
        /*001c*/ 	.word	0x00000000
        /*0020*/ 	.short	0x0001
        /*0022*/ 	.short	0x0008
        /*0024*/ 	.byte	0x00, 0xf5, 0x21, 0x00


	//----- nvinfo : EIATTR_KPARAM_INFO
	.align		4
.L_11:
        /*0028*/ 	.byte	0x04, 0x17
        /*002a*/ 	.short	(.L_13 - .L_12)
.L_12:
        /*002c*/ 	.word	0x00000000
        /*0030*/ 	.short	0x0000
        /*0032*/ 	.short	0x0000
        /*0034*/ 	.byte	0x00, 0xf5, 0x21, 0x00


	//----- nvinfo : EIATTR_SPARSE_MMA_MASK
	.align		4
.L_13:
        /*0038*/ 	.byte	0x03, 0x50
        /*003a*/ 	.short	0x0000


	//----- nvinfo : EIATTR_MAXREG_COUNT
	.align		4
        /*003c*/ 	.byte	0x03, 0x1b
        /*003e*/ 	.short	0x00ff


	//----- nvinfo : EIATTR_MERCURY_ISA_VERSION
	.align		4
        /*0040*/ 	.byte	0x03, 0x5f
        /*0042*/ 	.short	0x0101


	//----- nvinfo : EIATTR_VRC_CTA_INIT_COUNT
	.align		4
        /*0044*/ 	.byte	0x02, 0x4a
	.zero		1
	.zero		1


	//----- nvinfo : EIATTR_EXIT_INSTR_OFFSETS
	.align		4
        /*0048*/ 	.byte	0x04, 0x1c
        /*004a*/ 	.short	(.L_15 - .L_14)


	//   ....[0]....
.L_14:
        /*004c*/ 	.word	0x00000070


	//   ....[1]....
        /*0050*/ 	.word	0x00000110


	//----- nvinfo : EIATTR_CBANK_PARAM_SIZE
	.align		4
.L_15:
        /*0054*/ 	.byte	0x03, 0x19
        /*0056*/ 	.short	0x0014


	//----- nvinfo : EIATTR_PARAM_CBANK
	.align		4
        /*0058*/ 	.byte	0x04, 0x0a
        /*005a*/ 	.short	(.L_17 - .L_16)
	.align		4
.L_16:
        /*005c*/ 	.word	index@(.nv.constant0._Z12__multiply__PKfPfi)
        /*0060*/ 	.short	0x0380
        /*0062*/ 	.short	0x0014


	//----- nvinfo : EIATTR_SW_WAR
	.align		4
.L_17:
        /*0064*/ 	.byte	0x04, 0x36
        /*0066*/ 	.short	(.L_19 - .L_18)
.L_18:
        /*0068*/ 	.word	0x00000008
.L_19:


//--------------------- .nv.callgraph             --------------------------
	.section	.nv.callgraph,"",@"SHT_CUDA_CALLGRAPH"
	.align	4
	.sectionentsize	8
	.align		4
        /*0000*/ 	.word	0x00000000
	.align		4
        /*0004*/ 	.word	0xffffffff
	.align		4
        /*0008*/ 	.word	0x00000000
	.align		4
        /*000c*/ 	.word	0xfffffffe
	.align		4
        /*0010*/ 	.word	0x00000000
	.align		4
        /*0014*/ 	.word	0xfffffffd
	.align		4
        /*0018*/ 	.word	0x00000000
	.align		4
        /*001c*/ 	.word	0xfffffffc


//--------------------- .text._Z12__multiply__PKfPfi --------------------------
	.section	.text._Z12__multiply__PKfPfi,"ax",@progbits
	.align	128
        .global         _Z12__multiply__PKfPfi
        .type           _Z12__multiply__PKfPfi,@function
        .size           _Z12__multiply__PKfPfi,(.L_x_1 - _Z12__multiply__PKfPfi)
        .other          _Z12__multiply__PKfPfi,@"STO_CUDA_ENTRY STV_DEFAULT"
_Z12__multiply__PKfPfi:
.text._Z12__multiply__PKfPfi:
[----:B------:R-:W-:Y:S01]  /*0000*/  LDC R1, c[0x0][0x37c] ;  /* 0x0000df00ff017b82 */ /* 0x000fe20000000800 */
[----:B------:R-:W0:Y:S07]  /*0010*/  S2R R7, SR_TID.X ;  /* 0x0000000000077919 */ /* 0x000e2e0000002100 */
[----:B------:R-:W0:Y:S01]  /*0020*/  S2UR UR4, SR_CTAID.X ;  /* 0x00000000000479c3 */ /* 0x000e220000002500 */
[----:B------:R-:W1:Y:S07]  /*0030*/  LDCU UR5, c[0x0][0x390] ;  /* 0x00007200ff0577ac */ /* 0x000e6e0008000800 */
[----:B------:R-:W0:Y:S02]  /*0040*/  LDC R0, c[0x0][0x360] ;  /* 0x0000d800ff007b82 */ /* 0x000e240000000800 */
[----:B0-----:R-:W-:-:S05]  /*0050*/  IMAD R7, R0, UR4, R7 ;  /* 0x0000000400077c24 */ /* 0x001fca000f8e0207 */
[----:B-1----:R-:W-:-:S13]  /*0060*/  ISETP.GE.AND P0, PT, R7, UR5, PT ;  /* 0x0000000507007c0c */ /* 0x002fda000bf06270 */
[----:B------:R-:W-:Y:S05]  /*0070*/  @P0 EXIT ;  /* 0x000000000000094d */ /* 0x000fea0003800000 */
[----:B------:R-:W0:Y:S01]  /*0080*/  LDC.64 R2, c[0x0][0x380] ;  /* 0x0000e000ff027b82 */ /* 0x000e220000000a00 */
[----:B------:R-:W1:Y:S07]  /*0090*/  LDCU.64 UR4, c[0x0][0x358] ;  /* 0x00006b00ff0477ac */ /* 0x000e6e0008000a00 */
[----:B------:R-:W2:Y:S01]  /*00a0*/  LDC.64 R4, c[0x0][0x388] ;  /* 0x0000e200ff047b82 */ /* 0x000ea20000000a00 */
[----:B0-----:R-:W-:-:S06]  /*00b0*/  IMAD.WIDE R2, R7, 0x4, R2 ;  /* 0x0000000407027825 */ /* 0x001fcc00078e0202 */
[----:B-1----:R-:W3:Y:S01]  /*00c0*/  LDG.E R2, desc[UR4][R2.64] ;  /* 0x0000000402027981 */ /* 0x002ee2000c1e1900 */
[----:B--2---:R-:W-:-:S05]  /*00d0*/  IMAD.WIDE R4, R7, 0x4, R4 ;  /* 0x0000000407047825 */ /* 0x004fca00078e0204 */
[----:B------:R-:W3:Y:S02]  /*00e0*/  LDG.E R7, desc[UR4][R4.64] ;  /* 0x0000000404077981 */ /* 0x000ee4000c1e1900 */
[----:B---3--:R-:W-:-:S05]  /*00f0*/  FMUL R7, R2, R7 ;  /* 0x0000000702077220 */ /* 0x008fca0000400000 */
[----:B------:R-:W-:Y:S01]  /*0100*/  STG.E desc[UR4][R4.64], R7 ;  /* 0x0000000704007986 */ /* 0x000fe2000c101904 */
[----:B------:R-:W-:Y:S05]  /*0110*/  EXIT ;  /* 0x000000000000794d */ /* 0x000fea0003800000 */
.L_x_0:
[----:B------:R-:W-:-:S00]  /*0120*/  BRA `(.L_x_0) ;  /* 0xfffffffc00fc7947 */ /* 0x000fc0000383ffff */
[----:B------:R-:W-:-:S00]  /*0130*/  NOP ;  /* 0x0000000000007918 */ /* 0x000fc00000000000 */
        /* <DEDUP_REMOVED lines=12> */
.L_x_1:


//--------------------- .nv.shared.reserved.0     --------------------------
	.section	.nv.shared.reserved.0,"aw",@nobits
	.weak		__nv_reservedSMEM_offset_0_alias
	.size		__nv_reservedSMEM_offset_0_alias, 0, 64
	.other		__nv_reservedSMEM_offset_0_alias,@"STO_CUDA_RESERVED_SHARED STV_DEFAULT"
__nv_reservedSMEM_offset_0_alias:
	.zero		0
	.zero		64


//--------------------- .nv.constant0._Z12__multiply__PKfPfi --------------------------
	.section	.nv.constant0._Z12__multiply__PKfPfi,"a",@progbits
	.sectionflags	@""
	.align	4
.nv.constant0._Z12__multiply__PKfPfi:
	.zero		916


//--------------------- SYMBOLS --------------------------

	.type		.nv.reservedSmem.offset0,@object
	.size		.nv.reservedSmem.offset0,0x4
